	.headerflags	@"EF_CUDA_TEXMODE_UNIFIED EF_CUDA_64BIT_ADDRESS EF_CUDA_ACCELERATORS EF_CUDA_SM90 EF_CUDA_VIRTUAL_SM(EF_CUDA_SM90)"
	.elftype	@"ET_EXEC"


//--------------------- .nv.info                  --------------------------
	.section	.nv.info,"",@"SHT_CUDA_INFO"
	.align	4


	//----- nvinfo : EIATTR_REGCOUNT
	.align		4
        /*0000*/ 	.byte	0x04, 0x2f
        /*0002*/ 	.short	(.L_1 - .L_0)
	.align		4
.L_0:
        /*0004*/ 	.word	index@(triton_poi_fused_addmm_relu_18)
        /*0008*/ 	.word	0x0000000c


	//----- nvinfo : EIATTR_MIN_STACK_SIZE
	.align		4
.L_1:
        /*000c*/ 	.byte	0x04, 0x12
        /*000e*/ 	.short	(.L_3 - .L_2)
	.align		4
.L_2:
        /*0010*/ 	.word	index@(triton_poi_fused_addmm_relu_18)
        /*0014*/ 	.word	0x00000000


	//----- nvinfo : EIATTR_FRAME_SIZE
	.align		4
.L_3:
        /*0018*/ 	.byte	0x04, 0x11
        /*001a*/ 	.short	(.L_5 - .L_4)
	.align		4
.L_4:
        /*001c*/ 	.word	index@(triton_poi_fused_addmm_relu_18)
        /*0020*/ 	.word	0x00000000


	//----- nvinfo : EIATTR_MIN_STACK_SIZE
	.align		4
.L_5:
        /*0024*/ 	.byte	0x04, 0x12
        /*0026*/ 	.short	(.L_7 - .L_6)
	.align		4
.L_6:
        /*0028*/ 	.word	index@(triton_poi_fused_addmm_relu_18)
        /*002c*/ 	.word	0x00000000
.L_7:


//--------------------- .nv.info.triton_poi_fused_addmm_relu_18 --------------------------
	.section	.nv.info.triton_poi_fused_addmm_relu_18,"",@"SHT_CUDA_INFO"
	.sectionflags	@""
	.align	4


	//----- nvinfo : EIATTR_CUDA_API_VERSION
	.align		4
        /*0000*/ 	.byte	0x04, 0x37
        /*0002*/ 	.short	(.L_9 - .L_8)
.L_8:
        /*0004*/ 	.word	0x0000007c


	//----- nvinfo : EIATTR_KPARAM_INFO
	.align		4
.L_9:
        /*0008*/ 	.byte	0x04, 0x17
        /*000a*/ 	.short	(.L_11 - .L_10)
.L_10:
        /*000c*/ 	.word	0x00000000
        /*0010*/ 	.short	0x0002
        /*0012*/ 	.short	0x0010
        /*0014*/ 	.byte	0x00, 0xf0, 0x11, 0x00


	//----- nvinfo : EIATTR_KPARAM_INFO
	.align		4
.L_11:
        /*0018*/ 	.byte	0x04, 0x17
        /*001a*/ 	.short	(.L_13 - .L_12)
.L_12:
        /*001c*/ 	.word	0x00000000
        /*0020*/ 	.short	0x0001
        /*0022*/ 	.short	0x0008
        /*0024*/ 	.byte	0x00, 0xf4, 0x21, 0x00


	//----- nvinfo : EIATTR_KPARAM_INFO
	.align		4
.L_13:
        /*0028*/ 	.byte	0x04, 0x17
        /*002a*/ 	.short	(.L_15 - .L_14)
.L_14:
        /*002c*/ 	.word	0x00000000
        /*0030*/ 	.short	0x0000
        /*0032*/ 	.short	0x0000
        /*0034*/ 	.byte	0x00, 0xf4, 0x21, 0x00


	//----- nvinfo : EIATTR_SPARSE_MMA_MASK
	.align		4
.L_15:
        /*0038*/ 	.byte	0x03, 0x50
        /*003a*/ 	.short	0x0000


	//----- nvinfo : EIATTR_MAXREG_COUNT
	.align		4
        /*003c*/ 	.byte	0x03, 0x1b
        /*003e*/ 	.short	0x00ff


	//----- nvinfo : EIATTR_EXIT_INSTR_OFFSETS
	.align		4
        /*0040*/ 	.byte	0x04, 0x1c
        /*0042*/ 	.short	(.L_17 - .L_16)


	//   ....[0]....
.L_16:
        /*0044*/ 	.word	0x00000160


	//   ....[1]....
        /*0048*/ 	.word	0x00000180


	//----- nvinfo : EIATTR_REQNTID
	.align		4
.L_17:
        /*004c*/ 	.byte	0x04, 0x10
        /*004e*/ 	.short	(.L_19 - .L_18)
.L_18:
        /*0050*/ 	.word	0x00000080
        /*0054*/ 	.word	0x00000001
        /*0058*/ 	.word	0x00000001


	//----- nvinfo : EIATTR_CBANK_PARAM_SIZE
	.align		4
.L_19:
        /*005c*/ 	.byte	0x03, 0x19
        /*005e*/ 	.short	0x0014


	//----- nvinfo : EIATTR_PARAM_CBANK
	.align		4
        /*0060*/ 	.byte	0x04, 0x0a
        /*0062*/ 	.short	(.L_21 - .L_20)
	.align		4
.L_20:
        /*0064*/ 	.word	index@(.nv.constant0.triton_poi_fused_addmm_relu_18)
        /*0068*/ 	.short	0x0210
        /*006a*/ 	.short	0x0014


	//----- nvinfo : EIATTR_SW_WAR
	.align		4
.L_21:
        /*006c*/ 	.byte	0x04, 0x36
        /*006e*/ 	.short	(.L_23 - .L_22)
.L_22:
        /*0070*/ 	.word	0x00000008
.L_23:


//--------------------- .nv.callgraph             --------------------------
	.section	.nv.callgraph,"",@"SHT_CUDA_CALLGRAPH"
	.align	4
	.sectionentsize	8
	.align		4
        /*0000*/ 	.word	0x00000000
	.align		4
        /*0004*/ 	.word	0xffffffff
	.align		4
        /*0008*/ 	.word	0x00000000
	.align		4
        /*000c*/ 	.word	0xfffffffe
	.align		4
        /*0010*/ 	.word	0x00000000
	.align		4
        /*0014*/ 	.word	0xfffffffd
	.align		4
        /*0018*/ 	.word	0x00000000
	.align		4
        /*001c*/ 	.word	0xfffffffc


//--------------------- .text.triton_poi_fused_addmm_relu_18 --------------------------
	.section	.text.triton_poi_fused_addmm_relu_18,"ax",@progbits
	.align	128
        .global         triton_poi_fused_addmm_relu_18
        .type           triton_poi_fused_addmm_relu_18,@function
        .size           triton_poi_fused_addmm_relu_18,(.L_x_1 - triton_poi_fused_addmm_relu_18)
        .other          triton_poi_fused_addmm_relu_18,@"STO_CUDA_ENTRY STV_DEFAULT"
triton_poi_fused_addmm_relu_18:
.text.triton_poi_fused_addmm_relu_18:
[----:B------:R-:W0:Y:S02]  /*0000*/  LDC R1, c[0x0][0x28] ;  /* 0x00000a00ff017b82 */ /* 0x000e240000000800 */
[----:B------:R-:W1:Y:S01]  /*0010*/  S2R R0, SR_TID.X ;  /* 0x0000000000007919 */ /* 0x000e620000002100 */
[----:B------:R-:W2:Y:S01]  /*0020*/  LDC.64 R2, c[0x0][0x210] ;  /* 0x00008400ff027b82 */ /* 0x000ea20000000a00 */
[----:B------:R-:W-:Y:S01]  /*0030*/  ULDC.64 UR4, c[0x0][0x208] ;  /* 0x0000820000047ab9 */ /* 0x000fe20000000a00 */
[----:B------:R-:W3:Y:S06]  /*0040*/  S2R R7, SR_CTAID.X ;  /* 0x0000000000077919 */ /* 0x000eec0000002500 */
[----:B------:R-:W4:Y:S01]  /*0050*/  LDC.64 R4, c[0x0][0x218] ;  /* 0x00008600ff047b82 */ /* 0x000f220000000a00 */
[----:B-1----:R-:W-:-:S05]  /*0060*/  LOP3.LUT R0, R0, 0x7f, RZ, 0xc0, !PT ;  /* 0x0000007f00007812 */ /* 0x002fca00078ec0ff */
[----:B---3--:R-:W-:-:S04]  /*0070*/  IMAD R7, R7, 0x80, R0 ;  /* 0x0000008007077824 */ /* 0x008fc800078e0200 */
[C---:B------:R-:W-:Y:S01]  /*0080*/  IMAD.HI R0, R7.reuse, 0x2aaaaaab, RZ ;  /* 0x2aaaaaab07007827 */ /* 0x040fe200078e02ff */
[----:B------:R-:W-:-:S03]  /*0090*/  ISETP.GE.AND P1, PT, R7, 0x60, PT ;  /* 0x000000600700780c */ /* 0x000fc60003f26270 */
[----:B--2---:R-:W-:Y:S01]  /*00a0*/  IMAD.WIDE R2, R7, 0x4, R2 ;  /* 0x0000000407027825 */ /* 0x004fe200078e0202 */
[----:B------:R-:W-:-:S04]  /*00b0*/  SHF.R.U32.HI R9, RZ, 0x1f, R0 ;  /* 0x0000001fff097819 */ /* 0x000fc80000011600 */
[----:B------:R-:W-:-:S05]  /*00c0*/  LEA.HI R0, R0, R9, RZ, 0x1e ;  /* 0x0000000900007211 */ /* 0x000fca00078ff0ff */
[----:B------:R-:W-:Y:S01]  /*00d0*/  IMAD R9, R0, -0x18, R7 ;  /* 0xffffffe800097824 */ /* 0x000fe200078e0207 */
[----:B------:R-:W-:Y:S01]  /*00e0*/  HFMA2.MMA R0, -RZ, RZ, 0, 0 ;  /* 0x00000000ff007435 */ /* 0x000fe200000001ff */
[----:B------:R-:W-:Y:S02]  /*00f0*/  IMAD.MOV.U32 R7, RZ, RZ, RZ ;  /* 0x000000ffff077224 */ /* 0x000fe400078e00ff */
[----:B----4-:R-:W-:-:S05]  /*0100*/  IMAD.WIDE R4, R9, 0x4, R4 ;  /* 0x0000000409047825 */ /* 0x010fca00078e0204 */
[----:B------:R-:W2:Y:S04]  /*0110*/  @!P1 LDG.E.EL R7, desc[UR4][R4.64] ;  /* 0x0000000404079981 */ /* 0x000ea8000c2e1900 */
[----:B------:R-:W2:Y:S02]  /*0120*/  @!P1 LDG.E R0, desc[UR4][R2.64] ;  /* 0x0000000402009981 */ /* 0x000ea4000c1e1900 */
[----:B--2---:R-:W-:Y:S01]  /*0130*/  FADD R6, R7, R0 ;  /* 0x0000000007067221 */ /* 0x004fe20000000000 */
[----:B------:R-:W-:-:S04]  /*0140*/  FSETP.GEU.AND P0, PT, R0, -R7, PT ;  /* 0x800000070000720b */ /* 0x000fc80003f0e000 */
[----:B------:R-:W-:Y:S01]  /*0150*/  FSEL R7, R6, RZ, P0 ;  /* 0x000000ff06077208 */ /* 0x000fe20000000000 */
[----:B------:R-:W-:Y:S08]  /*0160*/  @P1 EXIT ;  /* 0x000000000000194d */ /* 0x000ff00003800000 */
[----:B------:R-:W-:Y:S01]  /*0170*/  STG.E desc[UR4][R2.64], R7 ;  /* 0x0000000702007986 */ /* 0x000fe2000c101904 */
[----:B------:R-:W-:Y:S05]  /*0180*/  EXIT ;  /* 0x000000000000794d */ /* 0x000fea0003800000 */
.L_x_0:
[----:B------:R-:W-:-:S00]  /*0190*/  BRA `(.L_x_0) ;  /* 0xfffffffc00fc7947 */ /* 0x000fc0000383ffff */
[----:B------:R-:W-:-:S00]  /*01a0*/  NOP ;  /* 0x0000000000007918 */ /* 0x000fc00000000000 */
        /* <DEDUP_REMOVED lines=13> */
.L_x_1:


//--------------------- .nv.constant0.triton_poi_fused_addmm_relu_18 --------------------------
	.section	.nv.constant0.triton_poi_fused_addmm_relu_18,"a",@progbits
	.sectionflags	@""
	.align	4
.nv.constant0.triton_poi_fused_addmm_relu_18:
	.zero		548
